//
// Generated by NVIDIA NVVM Compiler
//
// Compiler Build ID: CL-36424714
// Cuda compilation tools, release 13.0, V13.0.88
// Based on NVVM 20.0.0
//

.version 9.0
.target sm_100
.address_size 64

	// .globl	_Z21transpose_kernel_bf16PKfPfii

.visible .entry _Z21transpose_kernel_bf16PKfPfii(
	.param .u64 .ptr .align 1 _Z21transpose_kernel_bf16PKfPfii_param_0,
	.param .u64 .ptr .align 1 _Z21transpose_kernel_bf16PKfPfii_param_1,
	.param .u32 _Z21transpose_kernel_bf16PKfPfii_param_2,
	.param .u32 _Z21transpose_kernel_bf16PKfPfii_param_3
)
{
	.reg .pred 	%p<4>;
	.reg .b32 	%r<13>;
	.reg .b32 	%f<2>;
	.reg .b64 	%rd<9>;

	ld.param.u64 	%rd1, [_Z21transpose_kernel_bf16PKfPfii_param_0];
	ld.param.u64 	%rd2, [_Z21transpose_kernel_bf16PKfPfii_param_1];
	ld.param.u32 	%r3, [_Z21transpose_kernel_bf16PKfPfii_param_2];
	ld.param.u32 	%r4, [_Z21transpose_kernel_bf16PKfPfii_param_3];
	mov.u32 	%r5, %ctaid.y;
	mov.u32 	%r6, %ntid.y;
	mov.u32 	%r7, %tid.y;
	mad.lo.s32 	%r1, %r5, %r6, %r7;
	mov.u32 	%r8, %ctaid.x;
	mov.u32 	%r9, %ntid.x;
	mov.u32 	%r10, %tid.x;
	mad.lo.s32 	%r2, %r8, %r9, %r10;
	setp.ge.s32 	%p1, %r1, %r3;
	setp.ge.s32 	%p2, %r2, %r4;
	or.pred  	%p3, %p1, %p2;
	@%p3 bra 	$L__BB0_2;
	cvta.to.global.u64 	%rd3, %rd1;
	cvta.to.global.u64 	%rd4, %rd2;
	mad.lo.s32 	%r11, %r4, %r1, %r2;
	mul.wide.s32 	%rd5, %r11, 4;
	add.s64 	%rd6, %rd3, %rd5;
	ld.global.f32 	%f1, [%rd6];
	mad.lo.s32 	%r12, %r3, %r2, %r1;
	mul.wide.s32 	%rd7, %r12, 4;
	add.s64 	%rd8, %rd4, %rd7;
	st.global.f32 	[%rd8], %f1;
$L__BB0_2:
	ret;

}
	// .globl	_Z23transpose_kernel_bf16_2PKfPfii
.visible .entry _Z23transpose_kernel_bf16_2PKfPfii(
	.param .u64 .ptr .align 1 _Z23transpose_kernel_bf16_2PKfPfii_param_0,
	.param .u64 .ptr .align 1 _Z23transpose_kernel_bf16_2PKfPfii_param_1,
	.param .u32 _Z23transpose_kernel_bf16_2PKfPfii_param_2,
	.param .u32 _Z23transpose_kernel_bf16_2PKfPfii_param_3
)
{
	.reg .pred 	%p<4>;
	.reg .b32 	%r<13>;
	.reg .b32 	%f<2>;
	.reg .b64 	%rd<9>;

	ld.param.u64 	%rd1, [_Z23transpose_kernel_bf16_2PKfPfii_param_0];
	ld.param.u64 	%rd2, [_Z23transpose_kernel_bf16_2PKfPfii_param_1];
	ld.param.u32 	%r3, [_Z23transpose_kernel_bf16_2PKfPfii_param_2];
	ld.param.u32 	%r4, [_Z23transpose_kernel_bf16_2PKfPfii_param_3];
	mov.u32 	%r5, %ctaid.y;
	mov.u32 	%r6, %ntid.y;
	mov.u32 	%r7, %tid.y;
	mad.lo.s32 	%r1, %r5, %r6, %r7;
	mov.u32 	%r8, %ctaid.x;
	mov.u32 	%r9, %ntid.x;
	mov.u32 	%r10, %tid.x;
	mad.lo.s32 	%r2, %r8, %r9, %r10;
	setp.ge.s32 	%p1, %r1, %r3;
	setp.ge.s32 	%p2, %r2, %r4;
	or.pred  	%p3, %p1, %p2;
	@%p3 bra 	$L__BB1_2;
	cvta.to.global.u64 	%rd3, %rd1;
	cvta.to.global.u64 	%rd4, %rd2;
	mad.lo.s32 	%r11, %r3, %r2, %r1;
	mul.wide.s32 	%rd5, %r11, 4;
	add.s64 	%rd6, %rd3, %rd5;
	ld.global.f32 	%f1, [%rd6];
	mad.lo.s32 	%r12, %r4, %r1, %r2;
	mul.wide.s32 	%rd7, %r12, 4;
	add.s64 	%rd8, %rd4, %rd7;
	st.global.f32 	[%rd8], %f1;
$L__BB1_2:
	ret;

}


// ===== COMPILED SASS (sm_100) =====

	.target	sm_100

	.elftype	@"ET_EXEC"


//--------------------- .note.nv.tkinfo           --------------------------
	.section	.note.nv.tkinfo,"",@"SHT_NOTE"
	.sectionflags	@"SHF_NOTE_NV_TKINFO"
	.tkinfo
        /*0018*/ 	.word	0x00000002
        /*0030*/ 	.string	""
        /*0030*/ 	.string	"ptxas"
        /*0030*/ 	.string	"Cuda compilation tools, release 13.0, V13.0.88"
        /*0030*/ 	.string	"Build cuda_13.0.r13.0/compiler.36424714_0"
        /*0030*/ 	.string	"-arch sm_100 -m 64 "



//--------------------- .note.nv.cuinfo           --------------------------
	.section	.note.nv.cuinfo,"",@"SHT_NOTE"
	.sectionflags	@"SHF_NOTE_NV_CUINFO"
        /*0018*/ 	.short	0x0002
        /*001a*/ 	.short	0x0064
        /*001c*/ 	.short	0x0082
	.zero		2


//--------------------- .nv.info                  --------------------------
	.section	.nv.info,"",@"SHT_CUDA_INFO"
	.align	4


	//----- nvinfo : EIATTR_REGCOUNT
	.align		4
        /*0000*/ 	.byte	0x04, 0x2f
        /*0002*/ 	.short	(.L_1 - .L_0)
	.align		4
.L_0:
        /*0004*/ 	.word	index@(_Z21transpose_kernel_bf16PKfPfii)
        /*0008*/ 	.word	0x0000000a


	//----- nvinfo : EIATTR_FRAME_SIZE
	.align		4
.L_1:
        /*000c*/ 	.byte	0x04, 0x11
        /*000e*/ 	.short	(.L_3 - .L_2)
	.align		4
.L_2:
        /*0010*/ 	.word	index@(_Z21transpose_kernel_bf16PKfPfii)
        /*0014*/ 	.word	0x00000000


	//----- nvinfo : EIATTR_REGCOUNT
	.align		4
.L_3:
        /*0018*/ 	.byte	0x04, 0x2f
        /*001a*/ 	.short	(.L_5 - .L_4)
	.align		4
.L_4:
        /*001c*/ 	.word	index@(_Z23transpose_kernel_bf16_2PKfPfii)
        /*0020*/ 	.word	0x0000000a


	//----- nvinfo : EIATTR_FRAME_SIZE
	.align		4
.L_5:
        /*0024*/ 	.byte	0x04, 0x11
        /*0026*/ 	.short	(.L_7 - .L_6)
	.align		4
.L_6:
        /*0028*/ 	.word	index@(_Z23transpose_kernel_bf16_2PKfPfii)
        /*002c*/ 	.word	0x00000000


	//----- nvinfo : EIATTR_MIN_STACK_SIZE
	.align		4
.L_7:
        /*0030*/ 	.byte	0x04, 0x12
        /*0032*/ 	.short	(.L_9 - .L_8)
	.align		4
.L_8:
        /*0034*/ 	.word	index@(_Z23transpose_kernel_bf16_2PKfPfii)
        /*0038*/ 	.word	0x00000000


	//----- nvinfo : EIATTR_MIN_STACK_SIZE
	.align		4
.L_9:
        /*003c*/ 	.byte	0x04, 0x12
        /*003e*/ 	.short	(.L_11 - .L_10)
	.align		4
.L_10:
        /*0040*/ 	.word	index@(_Z21transpose_kernel_bf16PKfPfii)
        /*0044*/ 	.word	0x00000000
.L_11:


//--------------------- .nv.compat                --------------------------
	.section	.nv.compat,"",@"SHT_CUDA_COMPAT_INFO"
	.align	4
        /*0000*/ 	.byte	0x02, 0x09, 0x00, 0x00, 0x02, 0x02, 0x01, 0x00, 0x02, 0x05, 0x05, 0x00, 0x03, 0x07, 0x01, 0x01
        /*0010*/ 	.byte	0x02, 0x03, 0x00, 0x00, 0x02, 0x06, 0x01, 0x00, 0x04, 0x0b, 0x08, 0x00, 0x09, 0x00, 0x00, 0x00
        /*0020*/ 	.byte	0x00, 0x00, 0x00, 0x00


//--------------------- .nv.info._Z23transpose_kernel_bf16_2PKfPfii --------------------------
	.section	.nv.info._Z23transpose_kernel_bf16_2PKfPfii,"",@"SHT_CUDA_INFO"
	.sectionflags	@""
	.align	4


	//----- nvinfo : EIATTR_CUDA_API_VERSION
	.align		4
        /*0000*/ 	.byte	0x04, 0x37
        /*0002*/ 	.short	(.L_13 - .L_12)
.L_12:
        /*0004*/ 	.word	0x00000082


	//----- nvinfo : EIATTR_KPARAM_INFO
	.align		4
.L_13:
        /*0008*/ 	.byte	0x04, 0x17
        /*000a*/ 	.short	(.L_15 - .L_14)
.L_14:
        /*000c*/ 	.word	0x00000000
        /*0010*/ 	.short	0x0003
        /*0012*/ 	.short	0x0014
        /*0014*/ 	.byte	0x00, 0xf0, 0x11, 0x00


	//----- nvinfo : EIATTR_KPARAM_INFO
	.align		4
.L_15:
        /*0018*/ 	.byte	0x04, 0x17
        /*001a*/ 	.short	(.L_17 - .L_16)
.L_16:
        /*001c*/ 	.word	0x00000000
        /*0020*/ 	.short	0x0002
        /*0022*/ 	.short	0x0010
        /*0024*/ 	.byte	0x00, 0xf0, 0x11, 0x00


	//----- nvinfo : EIATTR_KPARAM_INFO
	.align		4
.L_17:
        /*0028*/ 	.byte	0x04, 0x17
        /*002a*/ 	.short	(.L_19 - .L_18)
.L_18:
        /*002c*/ 	.word	0x00000000
        /*0030*/ 	.short	0x0001
        /*0032*/ 	.short	0x0008
        /*0034*/ 	.byte	0x00, 0xf5, 0x21, 0x00


	//----- nvinfo : EIATTR_KPARAM_INFO
	.align		4
.L_19:
        /*0038*/ 	.byte	0x04, 0x17
        /*003a*/ 	.short	(.L_21 - .L_20)
.L_20:
        /*003c*/ 	.word	0x00000000
        /*0040*/ 	.short	0x0000
        /*0042*/ 	.short	0x0000
        /*0044*/ 	.byte	0x00, 0xf5, 0x21, 0x00


	//----- nvinfo : EIATTR_SPARSE_MMA_MASK
	.align		4
.L_21:
        /*0048*/ 	.byte	0x03, 0x50
        /*004a*/ 	.short	0x0000


	//----- nvinfo : EIATTR_MAXREG_COUNT
	.align		4
        /*004c*/ 	.byte	0x03, 0x1b
        /*004e*/ 	.short	0x00ff


	//----- nvinfo : EIATTR_MERCURY_ISA_VERSION
	.align		4
        /*0050*/ 	.byte	0x03, 0x5f
        /*0052*/ 	.short	0x0101


	//----- nvinfo : EIATTR_VRC_CTA_INIT_COUNT
	.align		4
        /*0054*/ 	.byte	0x02, 0x4a
	.zero		1
	.zero		1


	//----- nvinfo : EIATTR_EXIT_INSTR_OFFSETS
	.align		4
        /*0058*/ 	.byte	0x04, 0x1c
        /*005a*/ 	.short	(.L_23 - .L_22)


	//   ....[0]....
.L_22:
        /*005c*/ 	.word	0x000000c0


	//   ....[1]....
        /*0060*/ 	.word	0x00000160


	//----- nvinfo : EIATTR_CBANK_PARAM_SIZE
	.align		4
.L_23:
        /*0064*/ 	.byte	0x03, 0x19
        /*0066*/ 	.short	0x0018


	//----- nvinfo : EIATTR_PARAM_CBANK
	.align		4
        /*0068*/ 	.byte	0x04, 0x0a
        /*006a*/ 	.short	(.L_25 - .L_24)
	.align		4
.L_24:
        /*006c*/ 	.word	index@(.nv.constant0._Z23transpose_kernel_bf16_2PKfPfii)
        /*0070*/ 	.short	0x0380
        /*0072*/ 	.short	0x0018


	//----- nvinfo : EIATTR_SW_WAR
	.align		4
.L_25:
        /*0074*/ 	.byte	0x04, 0x36
        /*0076*/ 	.short	(.L_27 - .L_26)
.L_26:
        /*0078*/ 	.word	0x00000008
.L_27:


//--------------------- .nv.info._Z21transpose_kernel_bf16PKfPfii --------------------------
	.section	.nv.info._Z21transpose_kernel_bf16PKfPfii,"",@"SHT_CUDA_INFO"
	.sectionflags	@""
	.align	4


	//----- nvinfo : EIATTR_CUDA_API_VERSION
	.align		4
        /*0000*/ 	.byte	0x04, 0x37
        /*0002*/ 	.short	(.L_29 - .L_28)
.L_28:
        /*0004*/ 	.word	0x00000082


	//----- nvinfo : EIATTR_KPARAM_INFO
	.align		4
.L_29:
        /*0008*/ 	.byte	0x04, 0x17
        /*000a*/ 	.short	(.L_31 - .L_30)
.L_30:
        /*000c*/ 	.word	0x00000000
        /*0010*/ 	.short	0x0003
        /*0012*/ 	.short	0x0014
        /*0014*/ 	.byte	0x00, 0xf0, 0x11, 0x00


	//----- nvinfo : EIATTR_KPARAM_INFO
	.align		4
.L_31:
        /*0018*/ 	.byte	0x04, 0x17
        /*001a*/ 	.short	(.L_33 - .L_32)
.L_32:
        /*001c*/ 	.word	0x00000000
        /*0020*/ 	.short	0x0002
        /*0022*/ 	.short	0x0010
        /*0024*/ 	.byte	0x00, 0xf0, 0x11, 0x00


	//----- nvinfo : EIATTR_KPARAM_INFO
	.align		4
.L_33:
        /*0028*/ 	.byte	0x04, 0x17
        /*002a*/ 	.short	(.L_35 - .L_34)
.L_34:
        /*002c*/ 	.word	0x00000000
        /*0030*/ 	.short	0x0001
        /*0032*/ 	.short	0x0008
        /*0034*/ 	.byte	0x00, 0xf5, 0x21, 0x00


	//----- nvinfo : EIATTR_KPARAM_INFO
	.align		4
.L_35:
        /*0038*/ 	.byte	0x04, 0x17
        /*003a*/ 	.short	(.L_37 - .L_36)
.L_36:
        /*003c*/ 	.word	0x00000000
        /*0040*/ 	.short	0x0000
        /*0042*/ 	.short	0x0000
        /*0044*/ 	.byte	0x00, 0xf5, 0x21, 0x00


	//----- nvinfo : EIATTR_SPARSE_MMA_MASK
	.align		4
.L_37:
        /*0048*/ 	.byte	0x03, 0x50
        /*004a*/ 	.short	0x0000


	//----- nvinfo : EIATTR_MAXREG_COUNT
	.align		4
        /*004c*/ 	.byte	0x03, 0x1b
        /*004e*/ 	.short	0x00ff


	//----- nvinfo : EIATTR_MERCURY_ISA_VERSION
	.align		4
        /*0050*/ 	.byte	0x03, 0x5f
        /*0052*/ 	.short	0x0101


	//----- nvinfo : EIATTR_VRC_CTA_INIT_COUNT
	.align		4
        /*0054*/ 	.byte	0x02, 0x4a
	.zero		1
	.zero		1


	//----- nvinfo : EIATTR_EXIT_INSTR_OFFSETS
	.align		4
        /*0058*/ 	.byte	0x04, 0x1c
        /*005a*/ 	.short	(.L_39 - .L_38)


	//   ....[0]....
.L_38:
        /*005c*/ 	.word	0x000000c0


	//   ....[1]....
        /*0060*/ 	.word	0x00000160


	//----- nvinfo : EIATTR_CBANK_PARAM_SIZE
	.align		4
.L_39:
        /*0064*/ 	.byte	0x03, 0x19
        /*0066*/ 	.short	0x0018


	//----- nvinfo : EIATTR_PARAM_CBANK
	.align		4
        /*0068*/ 	.byte	0x04, 0x0a
        /*006a*/ 	.short	(.L_41 - .L_40)
	.align		4
.L_40:
        /*006c*/ 	.word	index@(.nv.constant0._Z21transpose_kernel_bf16PKfPfii)
        /*0070*/ 	.short	0x0380
        /*0072*/ 	.short	0x0018


	//----- nvinfo : EIATTR_SW_WAR
	.align		4
.L_41:
        /*0074*/ 	.byte	0x04, 0x36
        /*0076*/ 	.short	(.L_43 - .L_42)
.L_42:
        /*0078*/ 	.word	0x00000008
.L_43:


//--------------------- .nv.callgraph             --------------------------
	.section	.nv.callgraph,"",@"SHT_CUDA_CALLGRAPH"
	.align	4
	.sectionentsize	8
	.align		4
        /*0000*/ 	.word	0x00000000
	.align		4
        /*0004*/ 	.word	0xffffffff
	.align		4
        /*0008*/ 	.word	0x00000000
	.align		4
        /*000c*/ 	.word	0xfffffffe
	.align		4
        /*0010*/ 	.word	0x00000000
	.align		4
        /*0014*/ 	.word	0xfffffffd
	.align		4
        /*0018*/ 	.word	0x00000000
	.align		4
        /*001c*/ 	.word	0xfffffffc


//--------------------- .text._Z23transpose_kernel_bf16_2PKfPfii --------------------------
	.section	.text._Z23transpose_kernel_bf16_2PKfPfii,"ax",@progbits
	.align	128
        .global         _Z23transpose_kernel_bf16_2PKfPfii
        .type           _Z23transpose_kernel_bf16_2PKfPfii,@function
        .size           _Z23transpose_kernel_bf16_2PKfPfii,(.L_x_2 - _Z23transpose_kernel_bf16_2PKfPfii)
        .other          _Z23transpose_kernel_bf16_2PKfPfii,@"STO_CUDA_ENTRY STV_DEFAULT"
_Z23transpose_kernel_bf16_2PKfPfii:
.text._Z23transpose_kernel_bf16_2PKfPfii:
[----:B------:R-:W-:Y:S01]  /*0000*/  LDC R1, c[0x0][0x37c] ;  /* 0x0000df00ff017b82 */ /* 0x000fe20000000800 */
[----:B------:R-:W0:Y:S07]  /*0010*/  S2R R2, SR_TID.X ;  /* 0x0000000000027919 */ /* 0x000e2e0000002100 */
[----:B------:R-:W1:Y:S01]  /*0020*/  LDC R0, c[0x0][0x364] ;  /* 0x0000d900ff007b82 */ /* 0x000e620000000800 */
[----:B------:R-:W2:Y:S01]  /*0030*/  LDCU.64 UR6, c[0x0][0x390] ;  /* 0x00007200ff0677ac */ /* 0x000ea20008000a00 */
[----:B------:R-:W1:Y:S06]  /*0040*/  S2R R3, SR_TID.Y ;  /* 0x0000000000037919 */ /* 0x000e6c0000002200 */
[----:B------:R-:W0:Y:S08]  /*0050*/  S2UR UR5, SR_CTAID.X ;  /* 0x00000000000579c3 */ /* 0x000e300000002500 */
[----:B------:R-:W0:Y:S08]  /*0060*/  LDC R7, c[0x0][0x360] ;  /* 0x0000d800ff077b82 */ /* 0x000e300000000800 */
[----:B------:R-:W1:Y:S01]  /*0070*/  S2UR UR4, SR_CTAID.Y ;  /* 0x00000000000479c3 */ /* 0x000e620000002600 */
[----:B0-----:R-:W-:-:S05]  /*0080*/  IMAD R7, R7, UR5, R2 ;  /* 0x0000000507077c24 */ /* 0x001fca000f8e0202 */
[----:B--2---:R-:W-:Y:S01]  /*0090*/  ISETP.GE.AND P0, PT, R7, UR7, PT ;  /* 0x0000000707007c0c */ /* 0x004fe2000bf06270 */
[----:B-1----:R-:W-:-:S05]  /*00a0*/  IMAD R0, R0, UR4, R3 ;  /* 0x0000000400007c24 */ /* 0x002fca000f8e0203 */
[----:B------:R-:W-:-:S13]  /*00b0*/  ISETP.GE.OR P0, PT, R0, UR6, P0 ;  /* 0x0000000600007c0c */ /* 0x000fda0008706670 */
[----:B------:R-:W-:Y:S05]  /*00c0*/  @P0 EXIT ;  /* 0x000000000000094d */ /* 0x000fea0003800000 */
[----:B------:R-:W0:Y:S01]  /*00d0*/  LDC.64 R2, c[0x0][0x380] ;  /* 0x0000e000ff027b82 */ /* 0x000e220000000a00 */
[----:B------:R-:W1:Y:S01]  /*00e0*/  LDCU.64 UR4, c[0x0][0x358] ;  /* 0x00006b00ff0477ac */ /* 0x000e620008000a00 */
[----:B------:R-:W-:-:S04]  /*00f0*/  IMAD R5, R7, UR6, R0 ;  /* 0x0000000607057c24 */ /* 0x000fc8000f8e0200 */
[----:B0-----:R-:W-:Y:S02]  /*0100*/  IMAD.WIDE R2, R5, 0x4, R2 ;  /* 0x0000000405027825 */ /* 0x001fe400078e0202 */
[----:B------:R-:W0:Y:S04]  /*0110*/  LDC.64 R4, c[0x0][0x388] ;  /* 0x0000e200ff047b82 */ /* 0x000e280000000a00 */
[----:B-1----:R-:W2:Y:S01]  /*0120*/  LDG.E R3, desc[UR4][R2.64] ;  /* 0x0000000402037981 */ /* 0x002ea2000c1e1900 */
[----:B------:R-:W-:-:S04]  /*0130*/  IMAD R7, R0, UR7, R7 ;  /* 0x0000000700077c24 */ /* 0x000fc8000f8e0207 */
[----:B0-----:R-:W-:-:S05]  /*0140*/  IMAD.WIDE R4, R7, 0x4, R4 ;  /* 0x0000000407047825 */ /* 0x001fca00078e0204 */
[----:B--2---:R-:W-:Y:S01]  /*0150*/  STG.E desc[UR4][R4.64], R3 ;  /* 0x0000000304007986 */ /* 0x004fe2000c101904 */
[----:B------:R-:W-:Y:S05]  /*0160*/  EXIT ;  /* 0x000000000000794d */ /* 0x000fea0003800000 */
.L_x_0:
[----:B------:R-:W-:-:S00]  /*0170*/  BRA `(.L_x_0) ;  /* 0xfffffffc00fc7947 */ /* 0x000fc0000383ffff */
[----:B------:R-:W-:-:S00]  /*0180*/  NOP ;  /* 0x0000000000007918 */ /* 0x000fc00000000000 */
[----:B------:R-:W-:-:S00]  /*0190*/  NOP ;  /* 0x0000000000007918 */ /* 0x000fc00000000000 */
[----:B------:R-:W-:-:S00]  /*01a0*/  NOP ;  /* 0x0000000000007918 */ /* 0x000fc00000000000 */
[----:B------:R-:W-:-:S00]  /*01b0*/  NOP ;  /* 0x0000000000007918 */ /* 0x000fc00000000000 */
[----:B------:R-:W-:-:S00]  /*01c0*/  NOP ;  /* 0x0000000000007918 */ /* 0x000fc00000000000 */
[----:B------:R-:W-:-:S00]  /*01d0*/  NOP ;  /* 0x0000000000007918 */ /* 0x000fc00000000000 */
[----:B------:R-:W-:-:S00]  /*01e0*/  NOP ;  /* 0x0000000000007918 */ /* 0x000fc00000000000 */
[----:B------:R-:W-:-:S00]  /*01f0*/  NOP ;  /* 0x0000000000007918 */ /* 0x000fc00000000000 */
.L_x_2:


//--------------------- .text._Z21transpose_kernel_bf16PKfPfii --------------------------
	.section	.text._Z21transpose_kernel_bf16PKfPfii,"ax",@progbits
	.align	128
        .global         _Z21transpose_kernel_bf16PKfPfii
        .type           _Z21transpose_kernel_bf16PKfPfii,@function
        .size           _Z21transpose_kernel_bf16PKfPfii,(.L_x_3 - _Z21transpose_kernel_bf16PKfPfii)
        .other          _Z21transpose_kernel_bf16PKfPfii,@"STO_CUDA_ENTRY STV_DEFAULT"
_Z21transpose_kernel_bf16PKfPfii:
.text._Z21transpose_kernel_bf16PKfPfii:
        /* <DEDUP_REMOVED lines=23> */
.L_x_1:
        /* <DEDUP_REMOVED lines=9> */
.L_x_3:


//--------------------- .nv.shared.reserved.0     --------------------------
	.section	.nv.shared.reserved.0,"aw",@nobits
	.weak		__nv_reservedSMEM_offset_0_alias
	.size		__nv_reservedSMEM_offset_0_alias, 0, 64
	.other		__nv_reservedSMEM_offset_0_alias,@"STO_CUDA_RESERVED_SHARED STV_DEFAULT"
__nv_reservedSMEM_offset_0_alias:
	.zero		0
	.zero		64


//--------------------- .nv.constant0._Z23transpose_kernel_bf16_2PKfPfii --------------------------
	.section	.nv.constant0._Z23transpose_kernel_bf16_2PKfPfii,"a",@progbits
	.sectionflags	@""
	.align	4
.nv.constant0._Z23transpose_kernel_bf16_2PKfPfii:
	.zero		920


//--------------------- .nv.constant0._Z21transpose_kernel_bf16PKfPfii --------------------------
	.section	.nv.constant0._Z21transpose_kernel_bf16PKfPfii,"a",@progbits
	.sectionflags	@""
	.align	4
.nv.constant0._Z21transpose_kernel_bf16PKfPfii:
	.zero		920


//--------------------- SYMBOLS --------------------------

	.type		.nv.reservedSmem.offset0,@object
	.size		.nv.reservedSmem.offset0,0x4
